//
// Generated by NVIDIA NVVM Compiler
//
// Compiler Build ID: CL-36424714
// Cuda compilation tools, release 13.0, V13.0.88
// Based on NVVM 20.0.0
//

.version 9.0
.target sm_100
.address_size 64

	// .globl	_Z11kernel_testPfi

.visible .entry _Z11kernel_testPfi(
	.param .u64 .ptr .align 1 _Z11kernel_testPfi_param_0,
	.param .u32 _Z11kernel_testPfi_param_1
)
{
	.reg .pred 	%p<2>;
	.reg .b32 	%r<6>;
	.reg .b32 	%f<2>;
	.reg .b64 	%rd<5>;

	ld.param.u64 	%rd1, [_Z11kernel_testPfi_param_0];
	ld.param.u32 	%r2, [_Z11kernel_testPfi_param_1];
	mov.u32 	%r3, %tid.x;
	mov.u32 	%r4, %ctaid.x;
	mov.u32 	%r5, %ntid.x;
	mad.lo.s32 	%r1, %r4, %r5, %r3;
	setp.ge.s32 	%p1, %r1, %r2;
	@%p1 bra 	$L__BB0_2;
	cvta.to.global.u64 	%rd2, %rd1;
	cvt.rn.f32.s32 	%f1, %r1;
	mul.wide.s32 	%rd3, %r1, 4;
	add.s64 	%rd4, %rd2, %rd3;
	st.global.f32 	[%rd4], %f1;
$L__BB0_2:
	ret;

}


// ===== COMPILED SASS (sm_100) =====

	.target	sm_100

	.elftype	@"ET_EXEC"


//--------------------- .note.nv.tkinfo           --------------------------
	.section	.note.nv.tkinfo,"",@"SHT_NOTE"
	.sectionflags	@"SHF_NOTE_NV_TKINFO"
	.tkinfo
        /*0018*/ 	.word	0x00000002
        /*0030*/ 	.string	""
        /*0030*/ 	.string	"ptxas"
        /*0030*/ 	.string	"Cuda compilation tools, release 13.0, V13.0.88"
        /*0030*/ 	.string	"Build cuda_13.0.r13.0/compiler.36424714_0"
        /*0030*/ 	.string	"-arch sm_100 -m 64 "



//--------------------- .note.nv.cuinfo           --------------------------
	.section	.note.nv.cuinfo,"",@"SHT_NOTE"
	.sectionflags	@"SHF_NOTE_NV_CUINFO"
        /*0018*/ 	.short	0x0002
        /*001a*/ 	.short	0x0064
        /*001c*/ 	.short	0x0082
	.zero		2


//--------------------- .nv.info                  --------------------------
	.section	.nv.info,"",@"SHT_CUDA_INFO"
	.align	4


	//----- nvinfo : EIATTR_REGCOUNT
	.align		4
        /*0000*/ 	.byte	0x04, 0x2f
        /*0002*/ 	.short	(.L_1 - .L_0)
	.align		4
.L_0:
        /*0004*/ 	.word	index@(_Z11kernel_testPfi)
        /*0008*/ 	.word	0x0000000a


	//----- nvinfo : EIATTR_FRAME_SIZE
	.align		4
.L_1:
        /*000c*/ 	.byte	0x04, 0x11
        /*000e*/ 	.short	(.L_3 - .L_2)
	.align		4
.L_2:
        /*0010*/ 	.word	index@(_Z11kernel_testPfi)
        /*0014*/ 	.word	0x00000000


	//----- nvinfo : EIATTR_MIN_STACK_SIZE
	.align		4
.L_3:
        /*0018*/ 	.byte	0x04, 0x12
        /*001a*/ 	.short	(.L_5 - .L_4)
	.align		4
.L_4:
        /*001c*/ 	.word	index@(_Z11kernel_testPfi)
        /*0020*/ 	.word	0x00000000
.L_5:


//--------------------- .nv.compat                --------------------------
	.section	.nv.compat,"",@"SHT_CUDA_COMPAT_INFO"
	.align	4
        /*0000*/ 	.byte	0x02, 0x09, 0x00, 0x00, 0x02, 0x02, 0x01, 0x00, 0x02, 0x05, 0x05, 0x00, 0x03, 0x07, 0x01, 0x01
        /*0010*/ 	.byte	0x02, 0x03, 0x00, 0x00, 0x02, 0x06, 0x01, 0x00, 0x04, 0x0b, 0x08, 0x00, 0x09, 0x00, 0x00, 0x00
        /*0020*/ 	.byte	0x00, 0x00, 0x00, 0x00


//--------------------- .nv.info._Z11kernel_testPfi --------------------------
	.section	.nv.info._Z11kernel_testPfi,"",@"SHT_CUDA_INFO"
	.sectionflags	@""
	.align	4


	//----- nvinfo : EIATTR_CUDA_API_VERSION
	.align		4
        /*0000*/ 	.byte	0x04, 0x37
        /*0002*/ 	.short	(.L_7 - .L_6)
.L_6:
        /*0004*/ 	.word	0x00000082


	//----- nvinfo : EIATTR_KPARAM_INFO
	.align		4
.L_7:
        /*0008*/ 	.byte	0x04, 0x17
        /*000a*/ 	.short	(.L_9 - .L_8)
.L_8:
        /*000c*/ 	.word	0x00000000
        /*0010*/ 	.short	0x0001
        /*0012*/ 	.short	0x0008
        /*0014*/ 	.byte	0x00, 0xf0, 0x11, 0x00


	//----- nvinfo : EIATTR_KPARAM_INFO
	.align		4
.L_9:
        /*0018*/ 	.byte	0x04, 0x17
        /*001a*/ 	.short	(.L_11 - .L_10)
.L_10:
        /*001c*/ 	.word	0x00000000
        /*0020*/ 	.short	0x0000
        /*0022*/ 	.short	0x0000
        /*0024*/ 	.byte	0x00, 0xf5, 0x21, 0x00


	//----- nvinfo : EIATTR_SPARSE_MMA_MASK
	.align		4
.L_11:
        /*0028*/ 	.byte	0x03, 0x50
        /*002a*/ 	.short	0x0000


	//----- nvinfo : EIATTR_MAXREG_COUNT
	.align		4
        /*002c*/ 	.byte	0x03, 0x1b
        /*002e*/ 	.short	0x00ff


	//----- nvinfo : EIATTR_MERCURY_ISA_VERSION
	.align		4
        /*0030*/ 	.byte	0x03, 0x5f
        /*0032*/ 	.short	0x0101


	//----- nvinfo : EIATTR_VRC_CTA_INIT_COUNT
	.align		4
        /*0034*/ 	.byte	0x02, 0x4a
	.zero		1
	.zero		1


	//----- nvinfo : EIATTR_EXIT_INSTR_OFFSETS
	.align		4
        /*0038*/ 	.byte	0x04, 0x1c
        /*003a*/ 	.short	(.L_13 - .L_12)


	//   ....[0]....
.L_12:
        /*003c*/ 	.word	0x00000070


	//   ....[1]....
        /*0040*/ 	.word	0x000000d0


	//----- nvinfo : EIATTR_CBANK_PARAM_SIZE
	.align		4
.L_13:
        /*0044*/ 	.byte	0x03, 0x19
        /*0046*/ 	.short	0x000c


	//----- nvinfo : EIATTR_PARAM_CBANK
	.align		4
        /*0048*/ 	.byte	0x04, 0x0a
        /*004a*/ 	.short	(.L_15 - .L_14)
	.align		4
.L_14:
        /*004c*/ 	.word	index@(.nv.constant0._Z11kernel_testPfi)
        /*0050*/ 	.short	0x0380
        /*0052*/ 	.short	0x000c


	//----- nvinfo : EIATTR_SW_WAR
	.align		4
.L_15:
        /*0054*/ 	.byte	0x04, 0x36
        /*0056*/ 	.short	(.L_17 - .L_16)
.L_16:
        /*0058*/ 	.word	0x00000008
.L_17:


//--------------------- .nv.callgraph             --------------------------
	.section	.nv.callgraph,"",@"SHT_CUDA_CALLGRAPH"
	.align	4
	.sectionentsize	8
	.align		4
        /*0000*/ 	.word	0x00000000
	.align		4
        /*0004*/ 	.word	0xffffffff
	.align		4
        /*0008*/ 	.word	0x00000000
	.align		4
        /*000c*/ 	.word	0xfffffffe
	.align		4
        /*0010*/ 	.word	0x00000000
	.align		4
        /*0014*/ 	.word	0xfffffffd
	.align		4
        /*0018*/ 	.word	0x00000000
	.align		4
        /*001c*/ 	.word	0xfffffffc


//--------------------- .text._Z11kernel_testPfi  --------------------------
	.section	.text._Z11kernel_testPfi,"ax",@progbits
	.align	128
        .global         _Z11kernel_testPfi
        .type           _Z11kernel_testPfi,@function
        .size           _Z11kernel_testPfi,(.L_x_1 - _Z11kernel_testPfi)
        .other          _Z11kernel_testPfi,@"STO_CUDA_ENTRY STV_DEFAULT"
_Z11kernel_testPfi:
.text._Z11kernel_testPfi:
[----:B------:R-:W-:Y:S01]  /*0000*/  LDC R1, c[0x0][0x37c] ;  /* 0x0000df00ff017b82 */ /* 0x000fe20000000800 */
[----:B------:R-:W0:Y:S07]  /*0010*/  S2R R5, SR_TID.X ;  /* 0x0000000000057919 */ /* 0x000e2e0000002100 */
[----:B------:R-:W0:Y:S01]  /*0020*/  S2UR UR4, SR_CTAID.X ;  /* 0x00000000000479c3 */ /* 0x000e220000002500 */
[----:B------:R-:W1:Y:S07]  /*0030*/  LDCU UR5, c[0x0][0x388] ;  /* 0x00007100ff0577ac */ /* 0x000e6e0008000800 */
[----:B------:R-:W0:Y:S02]  /*0040*/  LDC R0, c[0x0][0x360] ;  /* 0x0000d800ff007b82 */ /* 0x000e240000000800 */
[----:B0-----:R-:W-:-:S05]  /*0050*/  IMAD R5, R0, UR4, R5 ;  /* 0x0000000400057c24 */ /* 0x001fca000f8e0205 */
[----:B-1----:R-:W-:-:S13]  /*0060*/  ISETP.GE.AND P0, PT, R5, UR5, PT ;  /* 0x0000000505007c0c */ /* 0x002fda000bf06270 */
[----:B------:R-:W-:Y:S05]  /*0070*/  @P0 EXIT ;  /* 0x000000000000094d */ /* 0x000fea0003800000 */
[----:B------:R-:W0:Y:S01]  /*0080*/  LDC.64 R2, c[0x0][0x380] ;  /* 0x0000e000ff027b82 */ /* 0x000e220000000a00 */
[----:B------:R-:W1:Y:S01]  /*0090*/  LDCU.64 UR4, c[0x0][0x358] ;  /* 0x00006b00ff0477ac */ /* 0x000e620008000a00 */
[----:B------:R-:W-:Y:S01]  /*00a0*/  I2FP.F32.S32 R7, R5 ;  /* 0x0000000500077245 */ /* 0x000fe20000201400 */
[----:B0-----:R-:W-:-:S05]  /*00b0*/  IMAD.WIDE R2, R5, 0x4, R2 ;  /* 0x0000000405027825 */ /* 0x001fca00078e0202 */
[----:B-1----:R-:W-:Y:S01]  /*00c0*/  STG.E desc[UR4][R2.64], R7 ;  /* 0x0000000702007986 */ /* 0x002fe2000c101904 */
[----:B------:R-:W-:Y:S05]  /*00d0*/  EXIT ;  /* 0x000000000000794d */ /* 0x000fea0003800000 */
.L_x_0:
[----:B------:R-:W-:-:S00]  /*00e0*/  BRA `(.L_x_0) ;  /* 0xfffffffc00fc7947 */ /* 0x000fc0000383ffff */
[----:B------:R-:W-:-:S00]  /*00f0*/  NOP ;  /* 0x0000000000007918 */ /* 0x000fc00000000000 */
        /* <DEDUP_REMOVED lines=8> */
.L_x_1:


//--------------------- .nv.shared.reserved.0     --------------------------
	.section	.nv.shared.reserved.0,"aw",@nobits
	.weak		__nv_reservedSMEM_offset_0_alias
	.size		__nv_reservedSMEM_offset_0_alias, 0, 64
	.other		__nv_reservedSMEM_offset_0_alias,@"STO_CUDA_RESERVED_SHARED STV_DEFAULT"
__nv_reservedSMEM_offset_0_alias:
	.zero		0
	.zero		64


//--------------------- .nv.constant0._Z11kernel_testPfi --------------------------
	.section	.nv.constant0._Z11kernel_testPfi,"a",@progbits
	.sectionflags	@""
	.align	4
.nv.constant0._Z11kernel_testPfi:
	.zero		908


//--------------------- SYMBOLS --------------------------

	.type		.nv.reservedSmem.offset0,@object
	.size		.nv.reservedSmem.offset0,0x4
